//
// Generated by NVIDIA NVVM Compiler
//
// Compiler Build ID: CL-36424714
// Cuda compilation tools, release 13.0, V13.0.88
// Based on NVVM 20.0.0
//

.version 9.0
.target sm_100
.address_size 64

	// .globl	kern7

.visible .entry kern7(
	.param .u64 .ptr .align 1 kern7_param_0,
	.param .u32 kern7_param_1,
	.param .u64 .ptr .align 1 kern7_param_2,
	.param .u32 kern7_param_3,
	.param .u32 kern7_param_4,
	.param .u64 .ptr .align 1 kern7_param_5,
	.param .u32 kern7_param_6
)
{
	.reg .pred 	%p<3>;
	.reg .b32 	%r<11>;
	.reg .b64 	%rd<11>;
	.reg .b64 	%fd<8>;

	ld.param.u64 	%rd4, [kern7_param_0];
	ld.param.u64 	%rd5, [kern7_param_2];
	ld.param.u32 	%r6, [kern7_param_4];
	ld.param.u64 	%rd6, [kern7_param_5];
	mov.u32 	%r7, %ctaid.x;
	mov.u32 	%r1, %ntid.x;
	mov.u32 	%r8, %tid.x;
	mad.lo.s32 	%r10, %r7, %r1, %r8;
	setp.ge.s32 	%p1, %r10, %r6;
	@%p1 bra 	$L__BB0_3;
	mov.u32 	%r9, %nctaid.x;
	mul.lo.s32 	%r3, %r1, %r9;
	cvta.to.global.u64 	%rd1, %rd4;
	cvta.to.global.u64 	%rd2, %rd5;
	cvta.to.global.u64 	%rd3, %rd6;
$L__BB0_2:
	mul.wide.s32 	%rd7, %r10, 8;
	add.s64 	%rd8, %rd1, %rd7;
	ld.global.f64 	%fd1, [%rd8];
	mul.f64 	%fd2, %fd1, 0d4059000000000000;
	add.s64 	%rd9, %rd2, %rd7;
	ld.global.f64 	%fd3, [%rd9];
	mul.f64 	%fd4, %fd2, %fd3;
	mov.f64 	%fd5, 0d4059000000000000;
	sub.f64 	%fd6, %fd5, %fd4;
	max.f64 	%fd7, %fd6, 0d0000000000000000;
	add.s64 	%rd10, %rd3, %rd7;
	st.global.f64 	[%rd10], %fd7;
	add.s32 	%r10, %r10, %r3;
	setp.lt.s32 	%p2, %r10, %r6;
	@%p2 bra 	$L__BB0_2;
$L__BB0_3:
	ret;

}


// ===== COMPILED SASS (sm_100) =====

	.target	sm_100

	.elftype	@"ET_EXEC"


//--------------------- .note.nv.tkinfo           --------------------------
	.section	.note.nv.tkinfo,"",@"SHT_NOTE"
	.sectionflags	@"SHF_NOTE_NV_TKINFO"
	.tkinfo
        /*0018*/ 	.word	0x00000002
        /*0030*/ 	.string	""
        /*0030*/ 	.string	"ptxas"
        /*0030*/ 	.string	"Cuda compilation tools, release 13.0, V13.0.88"
        /*0030*/ 	.string	"Build cuda_13.0.r13.0/compiler.36424714_0"
        /*0030*/ 	.string	"-arch sm_100 -m 64 "



//--------------------- .note.nv.cuinfo           --------------------------
	.section	.note.nv.cuinfo,"",@"SHT_NOTE"
	.sectionflags	@"SHF_NOTE_NV_CUINFO"
        /*0018*/ 	.short	0x0002
        /*001a*/ 	.short	0x0064
        /*001c*/ 	.short	0x0082
	.zero		2


//--------------------- .nv.info                  --------------------------
	.section	.nv.info,"",@"SHT_CUDA_INFO"
	.align	4


	//----- nvinfo : EIATTR_REGCOUNT
	.align		4
        /*0000*/ 	.byte	0x04, 0x2f
        /*0002*/ 	.short	(.L_1 - .L_0)
	.align		4
.L_0:
        /*0004*/ 	.word	index@(kern7)
        /*0008*/ 	.word	0x00000014


	//----- nvinfo : EIATTR_FRAME_SIZE
	.align		4
.L_1:
        /*000c*/ 	.byte	0x04, 0x11
        /*000e*/ 	.short	(.L_3 - .L_2)
	.align		4
.L_2:
        /*0010*/ 	.word	index@(kern7)
        /*0014*/ 	.word	0x00000000


	//----- nvinfo : EIATTR_MIN_STACK_SIZE
	.align		4
.L_3:
        /*0018*/ 	.byte	0x04, 0x12
        /*001a*/ 	.short	(.L_5 - .L_4)
	.align		4
.L_4:
        /*001c*/ 	.word	index@(kern7)
        /*0020*/ 	.word	0x00000000
.L_5:


//--------------------- .nv.compat                --------------------------
	.section	.nv.compat,"",@"SHT_CUDA_COMPAT_INFO"
	.align	4
        /*0000*/ 	.byte	0x02, 0x09, 0x00, 0x00, 0x02, 0x02, 0x01, 0x00, 0x02, 0x05, 0x05, 0x00, 0x03, 0x07, 0x01, 0x01
        /*0010*/ 	.byte	0x02, 0x03, 0x00, 0x00, 0x02, 0x06, 0x01, 0x00, 0x04, 0x0b, 0x08, 0x00, 0x01, 0x00, 0x00, 0x00
        /*0020*/ 	.byte	0x00, 0x00, 0x00, 0x00


//--------------------- .nv.info.kern7            --------------------------
	.section	.nv.info.kern7,"",@"SHT_CUDA_INFO"
	.sectionflags	@""
	.align	4


	//----- nvinfo : EIATTR_CUDA_API_VERSION
	.align		4
        /*0000*/ 	.byte	0x04, 0x37
        /*0002*/ 	.short	(.L_7 - .L_6)
.L_6:
        /*0004*/ 	.word	0x00000082


	//----- nvinfo : EIATTR_KPARAM_INFO
	.align		4
.L_7:
        /*0008*/ 	.byte	0x04, 0x17
        /*000a*/ 	.short	(.L_9 - .L_8)
.L_8:
        /*000c*/ 	.word	0x00000000
        /*0010*/ 	.short	0x0006
        /*0012*/ 	.short	0x0028
        /*0014*/ 	.byte	0x00, 0xf0, 0x11, 0x00


	//----- nvinfo : EIATTR_KPARAM_INFO
	.align		4
.L_9:
        /*0018*/ 	.byte	0x04, 0x17
        /*001a*/ 	.short	(.L_11 - .L_10)
.L_10:
        /*001c*/ 	.word	0x00000000
        /*0020*/ 	.short	0x0005
        /*0022*/ 	.short	0x0020
        /*0024*/ 	.byte	0x00, 0xf5, 0x21, 0x00


	//----- nvinfo : EIATTR_KPARAM_INFO
	.align		4
.L_11:
        /*0028*/ 	.byte	0x04, 0x17
        /*002a*/ 	.short	(.L_13 - .L_12)
.L_12:
        /*002c*/ 	.word	0x00000000
        /*0030*/ 	.short	0x0004
        /*0032*/ 	.short	0x001c
        /*0034*/ 	.byte	0x00, 0xf0, 0x11, 0x00


	//----- nvinfo : EIATTR_KPARAM_INFO
	.align		4
.L_13:
        /*0038*/ 	.byte	0x04, 0x17
        /*003a*/ 	.short	(.L_15 - .L_14)
.L_14:
        /*003c*/ 	.word	0x00000000
        /*0040*/ 	.short	0x0003
        /*0042*/ 	.short	0x0018
        /*0044*/ 	.byte	0x00, 0xf0, 0x11, 0x00


	//----- nvinfo : EIATTR_KPARAM_INFO
	.align		4
.L_15:
        /*0048*/ 	.byte	0x04, 0x17
        /*004a*/ 	.short	(.L_17 - .L_16)
.L_16:
        /*004c*/ 	.word	0x00000000
        /*0050*/ 	.short	0x0002
        /*0052*/ 	.short	0x0010
        /*0054*/ 	.byte	0x00, 0xf5, 0x21, 0x00


	//----- nvinfo : EIATTR_KPARAM_INFO
	.align		4
.L_17:
        /*0058*/ 	.byte	0x04, 0x17
        /*005a*/ 	.short	(.L_19 - .L_18)
.L_18:
        /*005c*/ 	.word	0x00000000
        /*0060*/ 	.short	0x0001
        /*0062*/ 	.short	0x0008
        /*0064*/ 	.byte	0x00, 0xf0, 0x11, 0x00


	//----- nvinfo : EIATTR_KPARAM_INFO
	.align		4
.L_19:
        /*0068*/ 	.byte	0x04, 0x17
        /*006a*/ 	.short	(.L_21 - .L_20)
.L_20:
        /*006c*/ 	.word	0x00000000
        /*0070*/ 	.short	0x0000
        /*0072*/ 	.short	0x0000
        /*0074*/ 	.byte	0x00, 0xf5, 0x21, 0x00


	//----- nvinfo : EIATTR_SPARSE_MMA_MASK
	.align		4
.L_21:
        /*0078*/ 	.byte	0x03, 0x50
        /*007a*/ 	.short	0x0000


	//----- nvinfo : EIATTR_MAXREG_COUNT
	.align		4
        /*007c*/ 	.byte	0x03, 0x1b
        /*007e*/ 	.short	0x00ff


	//----- nvinfo : EIATTR_MERCURY_ISA_VERSION
	.align		4
        /*0080*/ 	.byte	0x03, 0x5f
        /*0082*/ 	.short	0x0101


	//----- nvinfo : EIATTR_VRC_CTA_INIT_COUNT
	.align		4
        /*0084*/ 	.byte	0x02, 0x4a
	.zero		1
	.zero		1


	//----- nvinfo : EIATTR_EXIT_INSTR_OFFSETS
	.align		4
        /*0088*/ 	.byte	0x04, 0x1c
        /*008a*/ 	.short	(.L_23 - .L_22)


	//   ....[0]....
.L_22:
        /*008c*/ 	.word	0x00000070


	//   ....[1]....
        /*0090*/ 	.word	0x000001f0


	//----- nvinfo : EIATTR_CRS_STACK_SIZE
	.align		4
.L_23:
        /*0094*/ 	.byte	0x04, 0x1e
        /*0096*/ 	.short	(.L_25 - .L_24)
.L_24:
        /*0098*/ 	.word	0x00000000


	//----- nvinfo : EIATTR_CBANK_PARAM_SIZE
	.align		4
.L_25:
        /*009c*/ 	.byte	0x03, 0x19
        /*009e*/ 	.short	0x002c


	//----- nvinfo : EIATTR_PARAM_CBANK
	.align		4
        /*00a0*/ 	.byte	0x04, 0x0a
        /*00a2*/ 	.short	(.L_27 - .L_26)
	.align		4
.L_26:
        /*00a4*/ 	.word	index@(.nv.constant0.kern7)
        /*00a8*/ 	.short	0x0380
        /*00aa*/ 	.short	0x002c


	//----- nvinfo : EIATTR_SW_WAR
	.align		4
.L_27:
        /*00ac*/ 	.byte	0x04, 0x36
        /*00ae*/ 	.short	(.L_29 - .L_28)
.L_28:
        /*00b0*/ 	.word	0x00000008
.L_29:


//--------------------- .nv.callgraph             --------------------------
	.section	.nv.callgraph,"",@"SHT_CUDA_CALLGRAPH"
	.align	4
	.sectionentsize	8
	.align		4
        /*0000*/ 	.word	0x00000000
	.align		4
        /*0004*/ 	.word	0xffffffff
	.align		4
        /*0008*/ 	.word	0x00000000
	.align		4
        /*000c*/ 	.word	0xfffffffe
	.align		4
        /*0010*/ 	.word	0x00000000
	.align		4
        /*0014*/ 	.word	0xfffffffd
	.align		4
        /*0018*/ 	.word	0x00000000
	.align		4
        /*001c*/ 	.word	0xfffffffc


//--------------------- .text.kern7               --------------------------
	.section	.text.kern7,"ax",@progbits
	.align	128
        .global         kern7
        .type           kern7,@function
        .size           kern7,(.L_x_2 - kern7)
        .other          kern7,@"STO_CUDA_ENTRY STV_DEFAULT"
kern7:
.text.kern7:
[----:B------:R-:W-:Y:S01]  /*0000*/  LDC R1, c[0x0][0x37c] ;  /* 0x0000df00ff017b82 */ /* 0x000fe20000000800 */
[----:B------:R-:W0:Y:S07]  /*0010*/  S2R R9, SR_TID.X ;  /* 0x0000000000097919 */ /* 0x000e2e0000002100 */
[----:B------:R-:W0:Y:S01]  /*0020*/  S2UR UR4, SR_CTAID.X ;  /* 0x00000000000479c3 */ /* 0x000e220000002500 */
[----:B------:R-:W1:Y:S07]  /*0030*/  LDCU UR5, c[0x0][0x39c] ;  /* 0x00007380ff0577ac */ /* 0x000e6e0008000800 */
[----:B------:R-:W0:Y:S02]  /*0040*/  LDC R0, c[0x0][0x360] ;  /* 0x0000d800ff007b82 */ /* 0x000e240000000800 */
[----:B0-----:R-:W-:-:S05]  /*0050*/  IMAD R9, R0, UR4, R9 ;  /* 0x0000000400097c24 */ /* 0x001fca000f8e0209 */
[----:B-1----:R-:W-:-:S13]  /*0060*/  ISETP.GE.AND P0, PT, R9, UR5, PT ;  /* 0x0000000509007c0c */ /* 0x002fda000bf06270 */
[----:B------:R-:W-:Y:S05]  /*0070*/  @P0 EXIT ;  /* 0x000000000000094d */ /* 0x000fea0003800000 */
[----:B------:R-:W0:Y:S01]  /*0080*/  LDC.64 R2, c[0x0][0x380] ;  /* 0x0000e000ff027b82 */ /* 0x000e220000000a00 */
[----:B------:R-:W1:Y:S01]  /*0090*/  LDCU UR4, c[0x0][0x370] ;  /* 0x00006e00ff0477ac */ /* 0x000e620008000800 */
[----:B------:R-:W2:Y:S06]  /*00a0*/  LDCU.64 UR6, c[0x0][0x358] ;  /* 0x00006b00ff0677ac */ /* 0x000eac0008000a00 */
[----:B------:R-:W3:Y:S08]  /*00b0*/  LDC.64 R4, c[0x0][0x390] ;  /* 0x0000e400ff047b82 */ /* 0x000ef00000000a00 */
[----:B------:R-:W4:Y:S01]  /*00c0*/  LDC.64 R6, c[0x0][0x3a0] ;  /* 0x0000e800ff067b82 */ /* 0x000f220000000a00 */
[----:B-1----:R-:W-:-:S07]  /*00d0*/  IMAD R0, R0, UR4, RZ ;  /* 0x0000000400007c24 */ /* 0x002fce000f8e02ff */
.L_x_0:
[----:B01----:R-:W-:-:S04]  /*00e0*/  IMAD.WIDE R10, R9, 0x8, R2 ;  /* 0x00000008090a7825 */ /* 0x003fc800078e0202 */
[----:B---3--:R-:W-:Y:S02]  /*00f0*/  IMAD.WIDE R14, R9, 0x8, R4 ;  /* 0x00000008090e7825 */ /* 0x008fe400078e0204 */
[----:B--2---:R-:W2:Y:S04]  /*0100*/  LDG.E.64 R10, desc[UR6][R10.64] ;  /* 0x000000060a0a7981 */ /* 0x004ea8000c1e1b00 */
[----:B------:R-:W3:Y:S01]  /*0110*/  LDG.E.64 R14, desc[UR6][R14.64] ;  /* 0x000000060e0e7981 */ /* 0x000ee2000c1e1b00 */
[----:B------:R-:W-:Y:S01]  /*0120*/  MOV R8, RZ ;  /* 0x000000ff00087202 */ /* 0x000fe20000000f00 */
[----:B--2---:R-:W-:-:S08]  /*0130*/  DMUL R12, R10, 100 ;  /* 0x405900000a0c7828 */ /* 0x004fd00000000000 */
[----:B---3--:R-:W-:-:S08]  /*0140*/  DFMA R12, -R12, R14, 100 ;  /* 0x405900000c0c742b */ /* 0x008fd0000000010e */
[----:B------:R-:W-:Y:S02]  /*0150*/  DSETP.MAX.AND P0, P1, RZ, R12, PT ;  /* 0x0000000cff00722a */ /* 0x000fe4000390f000 */
[----:B------:R-:W-:-:S04]  /*0160*/  MOV R17, R13 ;  /* 0x0000000d00117202 */ /* 0x000fc80000000f00 */
[C---:B------:R-:W-:Y:S02]  /*0170*/  FSEL R11, R8.reuse, R17, P0 ;  /* 0x00000011080b7208 */ /* 0x040fe40000000000 */
[----:B------:R-:W-:Y:S01]  /*0180*/  SEL R10, R8, R12, P0 ;  /* 0x0000000c080a7207 */ /* 0x000fe20000000000 */
[----:B----4-:R-:W-:Y:S01]  /*0190*/  IMAD.WIDE R12, R9, 0x8, R6 ;  /* 0x00000008090c7825 */ /* 0x010fe200078e0206 */
[----:B------:R-:W-:-:S04]  /*01a0*/  IADD3 R9, PT, PT, R0, R9, RZ ;  /* 0x0000000900097210 */ /* 0x000fc80007ffe0ff */
[----:B------:R-:W-:Y:S02]  /*01b0*/  @P1 LOP3.LUT R11, R17, 0x80000, RZ, 0xfc, !PT ;  /* 0x00080000110b1812 */ /* 0x000fe400078efcff */
[----:B------:R-:W-:-:S03]  /*01c0*/  ISETP.GE.AND P0, PT, R9, UR5, PT ;  /* 0x0000000509007c0c */ /* 0x000fc6000bf06270 */
[----:B------:R1:W-:Y:S10]  /*01d0*/  STG.E.64 desc[UR6][R12.64], R10 ;  /* 0x0000000a0c007986 */ /* 0x0003f4000c101b06 */
[----:B------:R-:W-:Y:S05]  /*01e0*/  @!P0 BRA `(.L_x_0) ;  /* 0xfffffffc00bc8947 */ /* 0x000fea000383ffff */
[----:B------:R-:W-:Y:S05]  /*01f0*/  EXIT ;  /* 0x000000000000794d */ /* 0x000fea0003800000 */
.L_x_1:
[----:B------:R-:W-:-:S00]  /*0200*/  BRA `(.L_x_1) ;  /* 0xfffffffc00fc7947 */ /* 0x000fc0000383ffff */
[----:B------:R-:W-:-:S00]  /*0210*/  NOP ;  /* 0x0000000000007918 */ /* 0x000fc00000000000 */
        /* <DEDUP_REMOVED lines=14> */
.L_x_2:


//--------------------- .nv.shared.reserved.0     --------------------------
	.section	.nv.shared.reserved.0,"aw",@nobits
	.weak		__nv_reservedSMEM_offset_0_alias
	.size		__nv_reservedSMEM_offset_0_alias, 0, 64
	.other		__nv_reservedSMEM_offset_0_alias,@"STO_CUDA_RESERVED_SHARED STV_DEFAULT"
__nv_reservedSMEM_offset_0_alias:
	.zero		0
	.zero		64


//--------------------- .nv.constant0.kern7       --------------------------
	.section	.nv.constant0.kern7,"a",@progbits
	.sectionflags	@""
	.align	4
.nv.constant0.kern7:
	.zero		940


//--------------------- SYMBOLS --------------------------

	.type		.nv.reservedSmem.offset0,@object
	.size		.nv.reservedSmem.offset0,0x4
